//
// Generated by NVIDIA NVVM Compiler
//
// Compiler Build ID: CL-36424714
// Cuda compilation tools, release 13.0, V13.0.88
// Based on NVVM 20.0.0
//

.version 9.0
.target sm_100
.address_size 64

	// .globl	_Z8initBVecPii

.visible .entry _Z8initBVecPii(
	.param .u64 .ptr .align 1 _Z8initBVecPii_param_0,
	.param .u32 _Z8initBVecPii_param_1
)
{
	.reg .pred 	%p<2>;
	.reg .b32 	%r<7>;
	.reg .b64 	%rd<5>;

	ld.param.u64 	%rd1, [_Z8initBVecPii_param_0];
	ld.param.u32 	%r2, [_Z8initBVecPii_param_1];
	mov.u32 	%r3, %ctaid.x;
	mov.u32 	%r4, %ntid.x;
	mov.u32 	%r5, %tid.x;
	mad.lo.s32 	%r1, %r3, %r4, %r5;
	setp.ge.s32 	%p1, %r1, %r2;
	@%p1 bra 	$L__BB0_2;
	cvta.to.global.u64 	%rd2, %rd1;
	sub.s32 	%r6, 1, %r2;
	mul.wide.s32 	%rd3, %r1, 4;
	add.s64 	%rd4, %rd2, %rd3;
	st.global.u32 	[%rd4], %r6;
$L__BB0_2:
	ret;

}
	// .globl	_Z12computeCVectPiS_S_i
.visible .entry _Z12computeCVectPiS_S_i(
	.param .u64 .ptr .align 1 _Z12computeCVectPiS_S_i_param_0,
	.param .u64 .ptr .align 1 _Z12computeCVectPiS_S_i_param_1,
	.param .u64 .ptr .align 1 _Z12computeCVectPiS_S_i_param_2,
	.param .u32 _Z12computeCVectPiS_S_i_param_3
)
{
	.reg .pred 	%p<2>;
	.reg .b32 	%r<9>;
	.reg .b64 	%rd<11>;

	ld.param.u64 	%rd1, [_Z12computeCVectPiS_S_i_param_0];
	ld.param.u64 	%rd2, [_Z12computeCVectPiS_S_i_param_1];
	ld.param.u64 	%rd3, [_Z12computeCVectPiS_S_i_param_2];
	ld.param.u32 	%r2, [_Z12computeCVectPiS_S_i_param_3];
	mov.u32 	%r3, %ctaid.x;
	mov.u32 	%r4, %ntid.x;
	mov.u32 	%r5, %tid.x;
	mad.lo.s32 	%r1, %r3, %r4, %r5;
	setp.ge.s32 	%p1, %r1, %r2;
	@%p1 bra 	$L__BB1_2;
	cvta.to.global.u64 	%rd4, %rd1;
	cvta.to.global.u64 	%rd5, %rd2;
	cvta.to.global.u64 	%rd6, %rd3;
	mul.wide.s32 	%rd7, %r1, 4;
	add.s64 	%rd8, %rd4, %rd7;
	ld.global.u32 	%r6, [%rd8];
	add.s64 	%rd9, %rd5, %rd7;
	ld.global.u32 	%r7, [%rd9];
	sub.s32 	%r8, %r6, %r7;
	add.s64 	%rd10, %rd6, %rd7;
	st.global.u32 	[%rd10], %r8;
$L__BB1_2:
	ret;

}


// ===== COMPILED SASS (sm_100) =====

	.target	sm_100

	.elftype	@"ET_EXEC"


//--------------------- .note.nv.tkinfo           --------------------------
	.section	.note.nv.tkinfo,"",@"SHT_NOTE"
	.sectionflags	@"SHF_NOTE_NV_TKINFO"
	.tkinfo
        /*0018*/ 	.word	0x00000002
        /*0030*/ 	.string	""
        /*0030*/ 	.string	"ptxas"
        /*0030*/ 	.string	"Cuda compilation tools, release 13.0, V13.0.88"
        /*0030*/ 	.string	"Build cuda_13.0.r13.0/compiler.36424714_0"
        /*0030*/ 	.string	"-arch sm_100 -m 64 "



//--------------------- .note.nv.cuinfo           --------------------------
	.section	.note.nv.cuinfo,"",@"SHT_NOTE"
	.sectionflags	@"SHF_NOTE_NV_CUINFO"
        /*0018*/ 	.short	0x0002
        /*001a*/ 	.short	0x0064
        /*001c*/ 	.short	0x0082
	.zero		2


//--------------------- .nv.info                  --------------------------
	.section	.nv.info,"",@"SHT_CUDA_INFO"
	.align	4


	//----- nvinfo : EIATTR_REGCOUNT
	.align		4
        /*0000*/ 	.byte	0x04, 0x2f
        /*0002*/ 	.short	(.L_1 - .L_0)
	.align		4
.L_0:
        /*0004*/ 	.word	index@(_Z8initBVecPii)
        /*0008*/ 	.word	0x0000000a


	//----- nvinfo : EIATTR_FRAME_SIZE
	.align		4
.L_1:
        /*000c*/ 	.byte	0x04, 0x11
        /*000e*/ 	.short	(.L_3 - .L_2)
	.align		4
.L_2:
        /*0010*/ 	.word	index@(_Z8initBVecPii)
        /*0014*/ 	.word	0x00000000


	//----- nvinfo : EIATTR_REGCOUNT
	.align		4
.L_3:
        /*0018*/ 	.byte	0x04, 0x2f
        /*001a*/ 	.short	(.L_5 - .L_4)
	.align		4
.L_4:
        /*001c*/ 	.word	index@(_Z12computeCVectPiS_S_i)
        /*0020*/ 	.word	0x0000000c


	//----- nvinfo : EIATTR_FRAME_SIZE
	.align		4
.L_5:
        /*0024*/ 	.byte	0x04, 0x11
        /*0026*/ 	.short	(.L_7 - .L_6)
	.align		4
.L_6:
        /*0028*/ 	.word	index@(_Z12computeCVectPiS_S_i)
        /*002c*/ 	.word	0x00000000


	//----- nvinfo : EIATTR_MIN_STACK_SIZE
	.align		4
.L_7:
        /*0030*/ 	.byte	0x04, 0x12
        /*0032*/ 	.short	(.L_9 - .L_8)
	.align		4
.L_8:
        /*0034*/ 	.word	index@(_Z12computeCVectPiS_S_i)
        /*0038*/ 	.word	0x00000000


	//----- nvinfo : EIATTR_MIN_STACK_SIZE
	.align		4
.L_9:
        /*003c*/ 	.byte	0x04, 0x12
        /*003e*/ 	.short	(.L_11 - .L_10)
	.align		4
.L_10:
        /*0040*/ 	.word	index@(_Z8initBVecPii)
        /*0044*/ 	.word	0x00000000
.L_11:


//--------------------- .nv.compat                --------------------------
	.section	.nv.compat,"",@"SHT_CUDA_COMPAT_INFO"
	.align	4
        /*0000*/ 	.byte	0x02, 0x09, 0x00, 0x00, 0x02, 0x02, 0x01, 0x00, 0x02, 0x05, 0x05, 0x00, 0x03, 0x07, 0x01, 0x01
        /*0010*/ 	.byte	0x02, 0x03, 0x00, 0x00, 0x02, 0x06, 0x01, 0x00, 0x04, 0x0b, 0x08, 0x00, 0x09, 0x00, 0x00, 0x00
        /*0020*/ 	.byte	0x00, 0x00, 0x00, 0x00


//--------------------- .nv.info._Z12computeCVectPiS_S_i --------------------------
	.section	.nv.info._Z12computeCVectPiS_S_i,"",@"SHT_CUDA_INFO"
	.sectionflags	@""
	.align	4


	//----- nvinfo : EIATTR_CUDA_API_VERSION
	.align		4
        /*0000*/ 	.byte	0x04, 0x37
        /*0002*/ 	.short	(.L_13 - .L_12)
.L_12:
        /*0004*/ 	.word	0x00000082


	//----- nvinfo : EIATTR_KPARAM_INFO
	.align		4
.L_13:
        /*0008*/ 	.byte	0x04, 0x17
        /*000a*/ 	.short	(.L_15 - .L_14)
.L_14:
        /*000c*/ 	.word	0x00000000
        /*0010*/ 	.short	0x0003
        /*0012*/ 	.short	0x0018
        /*0014*/ 	.byte	0x00, 0xf0, 0x11, 0x00


	//----- nvinfo : EIATTR_KPARAM_INFO
	.align		4
.L_15:
        /*0018*/ 	.byte	0x04, 0x17
        /*001a*/ 	.short	(.L_17 - .L_16)
.L_16:
        /*001c*/ 	.word	0x00000000
        /*0020*/ 	.short	0x0002
        /*0022*/ 	.short	0x0010
        /*0024*/ 	.byte	0x00, 0xf5, 0x21, 0x00


	//----- nvinfo : EIATTR_KPARAM_INFO
	.align		4
.L_17:
        /*0028*/ 	.byte	0x04, 0x17
        /*002a*/ 	.short	(.L_19 - .L_18)
.L_18:
        /*002c*/ 	.word	0x00000000
        /*0030*/ 	.short	0x0001
        /*0032*/ 	.short	0x0008
        /*0034*/ 	.byte	0x00, 0xf5, 0x21, 0x00


	//----- nvinfo : EIATTR_KPARAM_INFO
	.align		4
.L_19:
        /*0038*/ 	.byte	0x04, 0x17
        /*003a*/ 	.short	(.L_21 - .L_20)
.L_20:
        /*003c*/ 	.word	0x00000000
        /*0040*/ 	.short	0x0000
        /*0042*/ 	.short	0x0000
        /*0044*/ 	.byte	0x00, 0xf5, 0x21, 0x00


	//----- nvinfo : EIATTR_SPARSE_MMA_MASK
	.align		4
.L_21:
        /*0048*/ 	.byte	0x03, 0x50
        /*004a*/ 	.short	0x0000


	//----- nvinfo : EIATTR_MAXREG_COUNT
	.align		4
        /*004c*/ 	.byte	0x03, 0x1b
        /*004e*/ 	.short	0x00ff


	//----- nvinfo : EIATTR_MERCURY_ISA_VERSION
	.align		4
        /*0050*/ 	.byte	0x03, 0x5f
        /*0052*/ 	.short	0x0101


	//----- nvinfo : EIATTR_VRC_CTA_INIT_COUNT
	.align		4
        /*0054*/ 	.byte	0x02, 0x4a
	.zero		1
	.zero		1


	//----- nvinfo : EIATTR_EXIT_INSTR_OFFSETS
	.align		4
        /*0058*/ 	.byte	0x04, 0x1c
        /*005a*/ 	.short	(.L_23 - .L_22)


	//   ....[0]....
.L_22:
        /*005c*/ 	.word	0x00000070


	//   ....[1]....
        /*0060*/ 	.word	0x00000130


	//----- nvinfo : EIATTR_CBANK_PARAM_SIZE
	.align		4
.L_23:
        /*0064*/ 	.byte	0x03, 0x19
        /*0066*/ 	.short	0x001c


	//----- nvinfo : EIATTR_PARAM_CBANK
	.align		4
        /*0068*/ 	.byte	0x04, 0x0a
        /*006a*/ 	.short	(.L_25 - .L_24)
	.align		4
.L_24:
        /*006c*/ 	.word	index@(.nv.constant0._Z12computeCVectPiS_S_i)
        /*0070*/ 	.short	0x0380
        /*0072*/ 	.short	0x001c


	//----- nvinfo : EIATTR_SW_WAR
	.align		4
.L_25:
        /*0074*/ 	.byte	0x04, 0x36
        /*0076*/ 	.short	(.L_27 - .L_26)
.L_26:
        /*0078*/ 	.word	0x00000008
.L_27:


//--------------------- .nv.info._Z8initBVecPii   --------------------------
	.section	.nv.info._Z8initBVecPii,"",@"SHT_CUDA_INFO"
	.sectionflags	@""
	.align	4


	//----- nvinfo : EIATTR_CUDA_API_VERSION
	.align		4
        /*0000*/ 	.byte	0x04, 0x37
        /*0002*/ 	.short	(.L_29 - .L_28)
.L_28:
        /*0004*/ 	.word	0x00000082


	//----- nvinfo : EIATTR_KPARAM_INFO
	.align		4
.L_29:
        /*0008*/ 	.byte	0x04, 0x17
        /*000a*/ 	.short	(.L_31 - .L_30)
.L_30:
        /*000c*/ 	.word	0x00000000
        /*0010*/ 	.short	0x0001
        /*0012*/ 	.short	0x0008
        /*0014*/ 	.byte	0x00, 0xf0, 0x11, 0x00


	//----- nvinfo : EIATTR_KPARAM_INFO
	.align		4
.L_31:
        /*0018*/ 	.byte	0x04, 0x17
        /*001a*/ 	.short	(.L_33 - .L_32)
.L_32:
        /*001c*/ 	.word	0x00000000
        /*0020*/ 	.short	0x0000
        /*0022*/ 	.short	0x0000
        /*0024*/ 	.byte	0x00, 0xf5, 0x21, 0x00


	//----- nvinfo : EIATTR_SPARSE_MMA_MASK
	.align		4
.L_33:
        /*0028*/ 	.byte	0x03, 0x50
        /*002a*/ 	.short	0x0000


	//----- nvinfo : EIATTR_MAXREG_COUNT
	.align		4
        /*002c*/ 	.byte	0x03, 0x1b
        /*002e*/ 	.short	0x00ff


	//----- nvinfo : EIATTR_MERCURY_ISA_VERSION
	.align		4
        /*0030*/ 	.byte	0x03, 0x5f
        /*0032*/ 	.short	0x0101


	//----- nvinfo : EIATTR_VRC_CTA_INIT_COUNT
	.align		4
        /*0034*/ 	.byte	0x02, 0x4a
	.zero		1
	.zero		1


	//----- nvinfo : EIATTR_EXIT_INSTR_OFFSETS
	.align		4
        /*0038*/ 	.byte	0x04, 0x1c
        /*003a*/ 	.short	(.L_35 - .L_34)


	//   ....[0]....
.L_34:
        /*003c*/ 	.word	0x00000070


	//   ....[1]....
        /*0040*/ 	.word	0x000000d0


	//----- nvinfo : EIATTR_CBANK_PARAM_SIZE
	.align		4
.L_35:
        /*0044*/ 	.byte	0x03, 0x19
        /*0046*/ 	.short	0x000c


	//----- nvinfo : EIATTR_PARAM_CBANK
	.align		4
        /*0048*/ 	.byte	0x04, 0x0a
        /*004a*/ 	.short	(.L_37 - .L_36)
	.align		4
.L_36:
        /*004c*/ 	.word	index@(.nv.constant0._Z8initBVecPii)
        /*0050*/ 	.short	0x0380
        /*0052*/ 	.short	0x000c


	//----- nvinfo : EIATTR_SW_WAR
	.align		4
.L_37:
        /*0054*/ 	.byte	0x04, 0x36
        /*0056*/ 	.short	(.L_39 - .L_38)
.L_38:
        /*0058*/ 	.word	0x00000008
.L_39:


//--------------------- .nv.callgraph             --------------------------
	.section	.nv.callgraph,"",@"SHT_CUDA_CALLGRAPH"
	.align	4
	.sectionentsize	8
	.align		4
        /*0000*/ 	.word	0x00000000
	.align		4
        /*0004*/ 	.word	0xffffffff
	.align		4
        /*0008*/ 	.word	0x00000000
	.align		4
        /*000c*/ 	.word	0xfffffffe
	.align		4
        /*0010*/ 	.word	0x00000000
	.align		4
        /*0014*/ 	.word	0xfffffffd
	.align		4
        /*0018*/ 	.word	0x00000000
	.align		4
        /*001c*/ 	.word	0xfffffffc


//--------------------- .text._Z12computeCVectPiS_S_i --------------------------
	.section	.text._Z12computeCVectPiS_S_i,"ax",@progbits
	.align	128
        .global         _Z12computeCVectPiS_S_i
        .type           _Z12computeCVectPiS_S_i,@function
        .size           _Z12computeCVectPiS_S_i,(.L_x_2 - _Z12computeCVectPiS_S_i)
        .other          _Z12computeCVectPiS_S_i,@"STO_CUDA_ENTRY STV_DEFAULT"
_Z12computeCVectPiS_S_i:
.text._Z12computeCVectPiS_S_i:
[----:B------:R-:W-:Y:S01]  /*0000*/  LDC R1, c[0x0][0x37c] ;  /* 0x0000df00ff017b82 */ /* 0x000fe20000000800 */
[----:B------:R-:W0:Y:S07]  /*0010*/  S2R R0, SR_TID.X ;  /* 0x0000000000007919 */ /* 0x000e2e0000002100 */
[----:B------:R-:W0:Y:S01]  /*0020*/  S2UR UR4, SR_CTAID.X ;  /* 0x00000000000479c3 */ /* 0x000e220000002500 */
[----:B------:R-:W1:Y:S07]  /*0030*/  LDCU UR5, c[0x0][0x398] ;  /* 0x00007300ff0577ac */ /* 0x000e6e0008000800 */
[----:B------:R-:W0:Y:S02]  /*0040*/  LDC R9, c[0x0][0x360] ;  /* 0x0000d800ff097b82 */ /* 0x000e240000000800 */
[----:B0-----:R-:W-:-:S05]  /*0050*/  IMAD R9, R9, UR4, R0 ;  /* 0x0000000409097c24 */ /* 0x001fca000f8e0200 */
[----:B-1----:R-:W-:-:S13]  /*0060*/  ISETP.GE.AND P0, PT, R9, UR5, PT ;  /* 0x0000000509007c0c */ /* 0x002fda000bf06270 */
[----:B------:R-:W-:Y:S05]  /*0070*/  @P0 EXIT ;  /* 0x000000000000094d */ /* 0x000fea0003800000 */
[----:B------:R-:W0:Y:S01]  /*0080*/  LDC.64 R2, c[0x0][0x380] ;  /* 0x0000e000ff027b82 */ /* 0x000e220000000a00 */
[----:B------:R-:W1:Y:S07]  /*0090*/  LDCU.64 UR4, c[0x0][0x358] ;  /* 0x00006b00ff0477ac */ /* 0x000e6e0008000a00 */
[----:B------:R-:W2:Y:S08]  /*00a0*/  LDC.64 R4, c[0x0][0x388] ;  /* 0x0000e200ff047b82 */ /* 0x000eb00000000a00 */
[----:B------:R-:W3:Y:S01]  /*00b0*/  LDC.64 R6, c[0x0][0x390] ;  /* 0x0000e400ff067b82 */ /* 0x000ee20000000a00 */
[----:B0-----:R-:W-:-:S06]  /*00c0*/  IMAD.WIDE R2, R9, 0x4, R2 ;  /* 0x0000000409027825 */ /* 0x001fcc00078e0202 */
[----:B-1----:R-:W4:Y:S01]  /*00d0*/  LDG.E R2, desc[UR4][R2.64] ;  /* 0x0000000402027981 */ /* 0x002f22000c1e1900 */
[----:B--2---:R-:W-:-:S06]  /*00e0*/  IMAD.WIDE R4, R9, 0x4, R4 ;  /* 0x0000000409047825 */ /* 0x004fcc00078e0204 */
[----:B------:R-:W4:Y:S01]  /*00f0*/  LDG.E R5, desc[UR4][R4.64] ;  /* 0x0000000404057981 */ /* 0x000f22000c1e1900 */
[----:B---3--:R-:W-:Y:S01]  /*0100*/  IMAD.WIDE R6, R9, 0x4, R6 ;  /* 0x0000000409067825 */ /* 0x008fe200078e0206 */
[----:B----4-:R-:W-:-:S05]  /*0110*/  IADD3 R9, PT, PT, R2, -R5, RZ ;  /* 0x8000000502097210 */ /* 0x010fca0007ffe0ff */
[----:B------:R-:W-:Y:S01]  /*0120*/  STG.E desc[UR4][R6.64], R9 ;  /* 0x0000000906007986 */ /* 0x000fe2000c101904 */
[----:B------:R-:W-:Y:S05]  /*0130*/  EXIT ;  /* 0x000000000000794d */ /* 0x000fea0003800000 */
.L_x_0:
[----:B------:R-:W-:-:S00]  /*0140*/  BRA `(.L_x_0) ;  /* 0xfffffffc00fc7947 */ /* 0x000fc0000383ffff */
[----:B------:R-:W-:-:S00]  /*0150*/  NOP ;  /* 0x0000000000007918 */ /* 0x000fc00000000000 */
        /* <DEDUP_REMOVED lines=10> */
.L_x_2:


//--------------------- .text._Z8initBVecPii      --------------------------
	.section	.text._Z8initBVecPii,"ax",@progbits
	.align	128
        .global         _Z8initBVecPii
        .type           _Z8initBVecPii,@function
        .size           _Z8initBVecPii,(.L_x_3 - _Z8initBVecPii)
        .other          _Z8initBVecPii,@"STO_CUDA_ENTRY STV_DEFAULT"
_Z8initBVecPii:
.text._Z8initBVecPii:
[----:B------:R-:W-:Y:S01]  /*0000*/  LDC R1, c[0x0][0x37c] ;  /* 0x0000df00ff017b82 */ /* 0x000fe20000000800 */
[----:B------:R-:W0:Y:S07]  /*0010*/  S2R R0, SR_TID.X ;  /* 0x0000000000007919 */ /* 0x000e2e0000002100 */
[----:B------:R-:W0:Y:S08]  /*0020*/  S2UR UR4, SR_CTAID.X ;  /* 0x00000000000479c3 */ /* 0x000e300000002500 */
[----:B------:R-:W0:Y:S08]  /*0030*/  LDC R5, c[0x0][0x360] ;  /* 0x0000d800ff057b82 */ /* 0x000e300000000800 */
[----:B------:R-:W1:Y:S01]  /*0040*/  LDC R4, c[0x0][0x388] ;  /* 0x0000e200ff047b82 */ /* 0x000e620000000800 */
[----:B0-----:R-:W-:-:S05]  /*0050*/  IMAD R5, R5, UR4, R0 ;  /* 0x0000000405057c24 */ /* 0x001fca000f8e0200 */
[----:B-1----:R-:W-:-:S13]  /*0060*/  ISETP.GE.AND P0, PT, R5, R4, PT ;  /* 0x000000040500720c */ /* 0x002fda0003f06270 */
[----:B------:R-:W-:Y:S05]  /*0070*/  @P0 EXIT ;  /* 0x000000000000094d */ /* 0x000fea0003800000 */
[----:B------:R-:W0:Y:S01]  /*0080*/  LDC.64 R2, c[0x0][0x380] ;  /* 0x0000e000ff027b82 */ /* 0x000e220000000a00 */
[----:B------:R-:W1:Y:S01]  /*0090*/  LDCU.64 UR4, c[0x0][0x358] ;  /* 0x00006b00ff0477ac */ /* 0x000e620008000a00 */
[----:B------:R-:W-:Y:S01]  /*00a0*/  IADD3 R7, PT, PT, -R4, 0x1, RZ ;  /* 0x0000000104077810 */ /* 0x000fe20007ffe1ff */
[----:B0-----:R-:W-:-:S05]  /*00b0*/  IMAD.WIDE R2, R5, 0x4, R2 ;  /* 0x0000000405027825 */ /* 0x001fca00078e0202 */
[----:B-1----:R-:W-:Y:S01]  /*00c0*/  STG.E desc[UR4][R2.64], R7 ;  /* 0x0000000702007986 */ /* 0x002fe2000c101904 */
[----:B------:R-:W-:Y:S05]  /*00d0*/  EXIT ;  /* 0x000000000000794d */ /* 0x000fea0003800000 */
.L_x_1:
        /* <DEDUP_REMOVED lines=10> */
.L_x_3:


//--------------------- .nv.shared.reserved.0     --------------------------
	.section	.nv.shared.reserved.0,"aw",@nobits
	.weak		__nv_reservedSMEM_offset_0_alias
	.size		__nv_reservedSMEM_offset_0_alias, 0, 64
	.other		__nv_reservedSMEM_offset_0_alias,@"STO_CUDA_RESERVED_SHARED STV_DEFAULT"
__nv_reservedSMEM_offset_0_alias:
	.zero		0
	.zero		64


//--------------------- .nv.constant0._Z12computeCVectPiS_S_i --------------------------
	.section	.nv.constant0._Z12computeCVectPiS_S_i,"a",@progbits
	.sectionflags	@""
	.align	4
.nv.constant0._Z12computeCVectPiS_S_i:
	.zero		924


//--------------------- .nv.constant0._Z8initBVecPii --------------------------
	.section	.nv.constant0._Z8initBVecPii,"a",@progbits
	.sectionflags	@""
	.align	4
.nv.constant0._Z8initBVecPii:
	.zero		908


//--------------------- SYMBOLS --------------------------

	.type		.nv.reservedSmem.offset0,@object
	.size		.nv.reservedSmem.offset0,0x4
